	.headerflags	@"EF_CUDA_TEXMODE_UNIFIED EF_CUDA_64BIT_ADDRESS EF_CUDA_ACCELERATORS EF_CUDA_SM90 EF_CUDA_VIRTUAL_SM(EF_CUDA_SM90)"
	.elftype	@"ET_EXEC"


//--------------------- .nv.info                  --------------------------
	.section	.nv.info,"",@"SHT_CUDA_INFO"
	.align	4


	//----- nvinfo : EIATTR_REGCOUNT
	.align		4
        /*0000*/ 	.byte	0x04, 0x2f
        /*0002*/ 	.short	(.L_1 - .L_0)
	.align		4
.L_0:
        /*0004*/ 	.word	index@(triton_poi_fused__unsafe_index_add_mul_sub_20)
        /*0008*/ 	.word	0x00000018


	//----- nvinfo : EIATTR_MIN_STACK_SIZE
	.align		4
.L_1:
        /*000c*/ 	.byte	0x04, 0x12
        /*000e*/ 	.short	(.L_3 - .L_2)
	.align		4
.L_2:
        /*0010*/ 	.word	index@(triton_poi_fused__unsafe_index_add_mul_sub_20)
        /*0014*/ 	.word	0x00000000


	//----- nvinfo : EIATTR_FRAME_SIZE
	.align		4
.L_3:
        /*0018*/ 	.byte	0x04, 0x11
        /*001a*/ 	.short	(.L_5 - .L_4)
	.align		4
.L_4:
        /*001c*/ 	.word	index@(triton_poi_fused__unsafe_index_add_mul_sub_20)
        /*0020*/ 	.word	0x00000000


	//----- nvinfo : EIATTR_MIN_STACK_SIZE
	.align		4
.L_5:
        /*0024*/ 	.byte	0x04, 0x12
        /*0026*/ 	.short	(.L_7 - .L_6)
	.align		4
.L_6:
        /*0028*/ 	.word	index@(triton_poi_fused__unsafe_index_add_mul_sub_20)
        /*002c*/ 	.word	0x00000000
.L_7:


//--------------------- .nv.info.triton_poi_fused__unsafe_index_add_mul_sub_20 --------------------------
	.section	.nv.info.triton_poi_fused__unsafe_index_add_mul_sub_20,"",@"SHT_CUDA_INFO"
	.sectionflags	@""
	.align	4


	//----- nvinfo : EIATTR_CUDA_API_VERSION
	.align		4
        /*0000*/ 	.byte	0x04, 0x37
        /*0002*/ 	.short	(.L_9 - .L_8)
.L_8:
        /*0004*/ 	.word	0x0000007c


	//----- nvinfo : EIATTR_KPARAM_INFO
	.align		4
.L_9:
        /*0008*/ 	.byte	0x04, 0x17
        /*000a*/ 	.short	(.L_11 - .L_10)
.L_10:
        /*000c*/ 	.word	0x00000000
        /*0010*/ 	.short	0x0006
        /*0012*/ 	.short	0x0030
        /*0014*/ 	.byte	0x00, 0xf0, 0x11, 0x00


	//----- nvinfo : EIATTR_KPARAM_INFO
	.align		4
.L_11:
        /*0018*/ 	.byte	0x04, 0x17
        /*001a*/ 	.short	(.L_13 - .L_12)
.L_12:
        /*001c*/ 	.word	0x00000000
        /*0020*/ 	.short	0x0005
        /*0022*/ 	.short	0x0028
        /*0024*/ 	.byte	0x00, 0xf4, 0x21, 0x00


	//----- nvinfo : EIATTR_KPARAM_INFO
	.align		4
.L_13:
        /*0028*/ 	.byte	0x04, 0x17
        /*002a*/ 	.short	(.L_15 - .L_14)
.L_14:
        /*002c*/ 	.word	0x00000000
        /*0030*/ 	.short	0x0004
        /*0032*/ 	.short	0x0020
        /*0034*/ 	.byte	0x00, 0xf4, 0x21, 0x00


	//----- nvinfo : EIATTR_KPARAM_INFO
	.align		4
.L_15:
        /*0038*/ 	.byte	0x04, 0x17
        /*003a*/ 	.short	(.L_17 - .L_16)
.L_16:
        /*003c*/ 	.word	0x00000000
        /*0040*/ 	.short	0x0003
        /*0042*/ 	.short	0x0018
        /*0044*/ 	.byte	0x00, 0xf4, 0x21, 0x00


	//----- nvinfo : EIATTR_KPARAM_INFO
	.align		4
.L_17:
        /*0048*/ 	.byte	0x04, 0x17
        /*004a*/ 	.short	(.L_19 - .L_18)
.L_18:
        /*004c*/ 	.word	0x00000000
        /*0050*/ 	.short	0x0002
        /*0052*/ 	.short	0x0010
        /*0054*/ 	.byte	0x00, 0xf4, 0x21, 0x00


	//----- nvinfo : EIATTR_KPARAM_INFO
	.align		4
.L_19:
        /*0058*/ 	.byte	0x04, 0x17
        /*005a*/ 	.short	(.L_21 - .L_20)
.L_20:
        /*005c*/ 	.word	0x00000000
        /*0060*/ 	.short	0x0001
        /*0062*/ 	.short	0x0008
        /*0064*/ 	.byte	0x00, 0xf4, 0x21, 0x00


	//----- nvinfo : EIATTR_KPARAM_INFO
	.align		4
.L_21:
        /*0068*/ 	.byte	0x04, 0x17
        /*006a*/ 	.short	(.L_23 - .L_22)
.L_22:
        /*006c*/ 	.word	0x00000000
        /*0070*/ 	.short	0x0000
        /*0072*/ 	.short	0x0000
        /*0074*/ 	.byte	0x00, 0xf4, 0x21, 0x00


	//----- nvinfo : EIATTR_SPARSE_MMA_MASK
	.align		4
.L_23:
        /*0078*/ 	.byte	0x03, 0x50
        /*007a*/ 	.short	0x0000


	//----- nvinfo : EIATTR_MAXREG_COUNT
	.align		4
        /*007c*/ 	.byte	0x03, 0x1b
        /*007e*/ 	.short	0x00ff


	//----- nvinfo : EIATTR_EXIT_INSTR_OFFSETS
	.align		4
        /*0080*/ 	.byte	0x04, 0x1c
        /*0082*/ 	.short	(.L_25 - .L_24)


	//   ....[0]....
.L_24:
        /*0084*/ 	.word	0x000005c0


	//----- nvinfo : EIATTR_REQNTID
	.align		4
.L_25:
        /*0088*/ 	.byte	0x04, 0x10
        /*008a*/ 	.short	(.L_27 - .L_26)
.L_26:
        /*008c*/ 	.word	0x00000080
        /*0090*/ 	.word	0x00000001
        /*0094*/ 	.word	0x00000001


	//----- nvinfo : EIATTR_CBANK_PARAM_SIZE
	.align		4
.L_27:
        /*0098*/ 	.byte	0x03, 0x19
        /*009a*/ 	.short	0x0034


	//----- nvinfo : EIATTR_PARAM_CBANK
	.align		4
        /*009c*/ 	.byte	0x04, 0x0a
        /*009e*/ 	.short	(.L_29 - .L_28)
	.align		4
.L_28:
        /*00a0*/ 	.word	index@(.nv.constant0.triton_poi_fused__unsafe_index_add_mul_sub_20)
        /*00a4*/ 	.short	0x0210
        /*00a6*/ 	.short	0x0034


	//----- nvinfo : EIATTR_SW_WAR
	.align		4
.L_29:
        /*00a8*/ 	.byte	0x04, 0x36
        /*00aa*/ 	.short	(.L_31 - .L_30)
.L_30:
        /*00ac*/ 	.word	0x00000008
.L_31:


//--------------------- .nv.callgraph             --------------------------
	.section	.nv.callgraph,"",@"SHT_CUDA_CALLGRAPH"
	.align	4
	.sectionentsize	8
	.align		4
        /*0000*/ 	.word	0x00000000
	.align		4
        /*0004*/ 	.word	0xffffffff
	.align		4
        /*0008*/ 	.word	0x00000000
	.align		4
        /*000c*/ 	.word	0xfffffffe
	.align		4
        /*0010*/ 	.word	0x00000000
	.align		4
        /*0014*/ 	.word	0xfffffffd
	.align		4
        /*0018*/ 	.word	0x00000000
	.align		4
        /*001c*/ 	.word	0xfffffffc


//--------------------- .text.triton_poi_fused__unsafe_index_add_mul_sub_20 --------------------------
	.section	.text.triton_poi_fused__unsafe_index_add_mul_sub_20,"ax",@progbits
	.align	128
        .global         triton_poi_fused__unsafe_index_add_mul_sub_20
        .type           triton_poi_fused__unsafe_index_add_mul_sub_20,@function
        .size           triton_poi_fused__unsafe_index_add_mul_sub_20,(.L_x_1 - triton_poi_fused__unsafe_index_add_mul_sub_20)
        .other          triton_poi_fused__unsafe_index_add_mul_sub_20,@"STO_CUDA_ENTRY STV_DEFAULT"
triton_poi_fused__unsafe_index_add_mul_sub_20:
.text.triton_poi_fused__unsafe_index_add_mul_sub_20:
[----:B------:R-:W-:Y:S01]  /*0000*/  LDC R1, c[0x0][0x28] ;  /* 0x00000a00ff017b82 */ /* 0x000fe20000000800 */
[----:B------:R-:W1:Y:S07]  /*0010*/  S2R R0, SR_TID.X ;  /* 0x0000000000007919 */ /* 0x000e6e0000002100 */
[----:B------:R-:W2:Y:S01]  /*0020*/  LDC.64 R8, c[0x0][0x218] ;  /* 0x00008600ff087b82 */ /* 0x000ea20000000a00 */
[----:B------:R-:W-:Y:S01]  /*0030*/  ULDC.64 UR4, c[0x0][0x208] ;  /* 0x0000820000047ab9 */ /* 0x000fe20000000a00 */
[----:B------:R-:W-:Y:S01]  /*0040*/  ULDC.64 UR6, c[0x0][0x220] ;  /* 0x0000880000067ab9 */ /* 0x000fe20000000a00 */
[----:B------:R-:W3:Y:S05]  /*0050*/  S2R R3, SR_CTAID.X ;  /* 0x0000000000037919 */ /* 0x000eea0000002500 */
[----:B------:R-:W4:Y:S01]  /*0060*/  LDC.64 R12, c[0x0][0x210] ;  /* 0x00008400ff0c7b82 */ /* 0x000f220000000a00 */
[----:B-1----:R-:W-:-:S05]  /*0070*/  IMAD.SHL.U32 R0, R0, 0x2, RZ ;  /* 0x0000000200007824 */ /* 0x002fca00078e00ff */
[----:B------:R-:W-:-:S05]  /*0080*/  LOP3.LUT R0, R0, 0xfe, RZ, 0xc0, !PT ;  /* 0x000000fe00007812 */ /* 0x000fca00078ec0ff */
[----:B---3--:R-:W-:-:S05]  /*0090*/  IMAD R0, R3, 0x100, R0 ;  /* 0x0000010003007824 */ /* 0x008fca00078e0200 */
[----:B------:R-:W-:-:S04]  /*00a0*/  SHF.R.S32.HI R5, RZ, 0x1f, R0 ;  /* 0x0000001fff057819 */ /* 0x000fc80000011400 */
[----:B------:R-:W-:Y:S02]  /*00b0*/  LEA.HI R6, R5, R0, RZ, 0x4 ;  /* 0x0000000005067211 */ /* 0x000fe400078f20ff */
[----:B------:R-:W1:Y:S02]  /*00c0*/  LDC.64 R4, c[0x0][0x228] ;  /* 0x00008a00ff047b82 */ /* 0x000e640000000a00 */
[----:B------:R-:W-:-:S05]  /*00d0*/  LOP3.LUT R7, R6, 0xfffffff0, RZ, 0xc0, !PT ;  /* 0xfffffff006077812 */ /* 0x000fca00078ec0ff */
[----:B------:R-:W-:-:S04]  /*00e0*/  IMAD.IADD R2, R0, 0x1, -R7 ;  /* 0x0000000100027824 */ /* 0x000fc800078e0a07 */
[----:B--2---:R-:W-:Y:S01]  /*00f0*/  IMAD.WIDE R8, R2, 0x8, R8 ;  /* 0x0000000802087825 */ /* 0x004fe200078e0208 */
[----:B------:R-:W-:-:S05]  /*0100*/  SHF.R.S32.HI R14, RZ, 0x4, R6 ;  /* 0x00000004ff0e7819 */ /* 0x000fca0000011406 */
[----:B------:R-:W2:Y:S01]  /*0110*/  LDG.E.EL.128 R8, desc[UR4][R8.64] ;  /* 0x0000000408087981 */ /* 0x000ea2000c2e1d00 */
[----:B------:R-:W-:-:S04]  /*0120*/  LEA.HI R6, R14, R14, RZ, 0x4 ;  /* 0x0000000e0e067211 */ /* 0x000fc800078f20ff */
[----:B------:R-:W-:Y:S01]  /*0130*/  LOP3.LUT R15, R6, 0xfffffff0, RZ, 0xc0, !PT ;  /* 0xfffffff0060f7812 */ /* 0x000fe200078ec0ff */
[----:B-1----:R-:W-:-:S04]  /*0140*/  IMAD.WIDE R4, R2, 0x8, R4 ;  /* 0x0000000802047825 */ /* 0x002fc800078e0204 */
[----:B------:R-:W-:Y:S02]  /*0150*/  IMAD.IADD R15, R14, 0x1, -R15 ;  /* 0x000000010e0f7824 */ /* 0x000fe400078e0a0f */
[----:B------:R-:W3:Y:S02]  /*0160*/  LDG.E.EL.128 R4, desc[UR4][R4.64] ;  /* 0x0000000404047981 */ /* 0x000ee4000c2e1d00 */
[----:B----4-:R-:W-:-:S06]  /*0170*/  IMAD.WIDE R12, R15, 0x8, R12 ;  /* 0x000000080f0c7825 */ /* 0x010fcc00078e020c */
[----:B------:R-:W4:Y:S01]  /*0180*/  LDG.E.EL.64 R12, desc[UR4][R12.64] ;  /* 0x000000040c0c7981 */ /* 0x000f22000c2e1b00 */
[----:B------:R-:W-:-:S04]  /*0190*/  SHF.R.S32.HI R3, RZ, 0x17, R3 ;  /* 0x00000017ff037819 */ /* 0x000fc80000011403 */
[----:B------:R-:W-:-:S04]  /*01a0*/  SGXT R3, R3, 0x1 ;  /* 0x000000010303781a */ /* 0x000fc80000000200 */
[----:B------:R-:W-:Y:S02]  /*01b0*/  LEA.HI R3, R3, R0, RZ, 0x8 ;  /* 0x0000000003037211 */ /* 0x000fe400078f40ff */
[----:B--2---:R-:W-:Y:S02]  /*01c0*/  IADD3 R17, P2, R8, 0x6, RZ ;  /* 0x0000000608117810 */ /* 0x004fe40007f5e0ff */
[----:B------:R-:W-:Y:S02]  /*01d0*/  IADD3 R15, P1, R10, 0x6, RZ ;  /* 0x000000060a0f7810 */ /* 0x000fe40007f3e0ff */
[----:B------:R-:W-:Y:S01]  /*01e0*/  ISETP.GE.AND P0, PT, R9, RZ, PT ;  /* 0x000000ff0900720c */ /* 0x000fe20003f06270 */
[----:B------:R-:W-:Y:S01]  /*01f0*/  IMAD.X R21, RZ, RZ, R9, P2 ;  /* 0x000000ffff157224 */ /* 0x000fe200010e0609 */
[----:B------:R-:W-:Y:S01]  /*0200*/  ISETP.GE.AND P2, PT, R11, RZ, PT ;  /* 0x000000ff0b00720c */ /* 0x000fe20003f46270 */
[----:B------:R-:W-:Y:S01]  /*0210*/  IMAD.X R19, RZ, RZ, R11, P1 ;  /* 0x000000ffff137224 */ /* 0x000fe200008e060b */
[----:B------:R-:W-:-:S02]  /*0220*/  SEL R16, R17, R8, !P0 ;  /* 0x0000000811107207 */ /* 0x000fc40004000000 */
[----:B------:R-:W-:Y:S02]  /*0230*/  SEL R17, R21, R9, !P0 ;  /* 0x0000000915117207 */ /* 0x000fe40004000000 */
[----:B------:R-:W-:Y:S02]  /*0240*/  SEL R9, R15, R10, !P2 ;  /* 0x0000000a0f097207 */ /* 0x000fe40005000000 */
[----:B------:R-:W-:Y:S02]  /*0250*/  SEL R14, R19, R11, !P2 ;  /* 0x0000000b130e7207 */ /* 0x000fe40005000000 */
[----:B------:R-:W-:Y:S02]  /*0260*/  LEA R10, P1, R16, UR6, 0x2 ;  /* 0x00000006100a7c11 */ /* 0x000fe4000f8210ff */
[----:B---3--:R-:W-:Y:S02]  /*0270*/  IADD3 R15, P0, R4, 0x6, RZ ;  /* 0x00000006040f7810 */ /* 0x008fe40007f1e0ff */
[----:B------:R-:W-:-:S02]  /*0280*/  LEA R8, P2, R9, UR6, 0x2 ;  /* 0x0000000609087c11 */ /* 0x000fc4000f8410ff */
[----:B------:R-:W-:Y:S01]  /*0290*/  LEA.HI.X R11, R16, UR7, R17, 0x2, P1 ;  /* 0x00000007100b7c11 */ /* 0x000fe200088f1411 */
[----:B------:R-:W-:Y:S01]  /*02a0*/  IMAD.X R19, RZ, RZ, R5, P0 ;  /* 0x000000ffff137224 */ /* 0x000fe200000e0605 */
[----:B------:R-:W-:Y:S02]  /*02b0*/  LEA.HI.X R9, R9, UR7, R14, 0x2, P2 ;  /* 0x0000000709097c11 */ /* 0x000fe400090f140e */
[----:B------:R-:W-:Y:S02]  /*02c0*/  ISETP.GE.AND P1, PT, R5, RZ, PT ;  /* 0x000000ff0500720c */ /* 0x000fe40003f26270 */
[----:B------:R-:W-:Y:S02]  /*02d0*/  IADD3 R17, P2, R6, 0x6, RZ ;  /* 0x0000000606117810 */ /* 0x000fe40007f5e0ff */
[----:B------:R-:W-:Y:S02]  /*02e0*/  ISETP.GE.AND P0, PT, R7, RZ, PT ;  /* 0x000000ff0700720c */ /* 0x000fe40003f06270 */
[----:B------:R-:W-:-:S02]  /*02f0*/  SEL R4, R15, R4, !P1 ;  /* 0x000000040f047207 */ /* 0x000fc40004800000 */
[----:B------:R-:W-:Y:S01]  /*0300*/  SEL R15, R19, R5, !P1 ;  /* 0x00000005130f7207 */ /* 0x000fe20004800000 */
[----:B------:R-:W-:Y:S01]  /*0310*/  IMAD.X R19, RZ, RZ, R7, P2 ;  /* 0x000000ffff137224 */ /* 0x000fe200010e0607 */
[----:B------:R-:W-:Y:S02]  /*0320*/  SEL R5, R17, R6, !P0 ;  /* 0x0000000611057207 */ /* 0x000fe40004000000 */
[----:B----4-:R-:W-:Y:S02]  /*0330*/  IADD3 R17, P1, R12, 0x6, RZ ;  /* 0x000000060c117810 */ /* 0x010fe40007f3e0ff */
[----:B------:R-:W-:Y:S02]  /*0340*/  SEL R16, R19, R7, !P0 ;  /* 0x0000000713107207 */ /* 0x000fe40004000000 */
[----:B------:R-:W-:Y:S01]  /*0350*/  ISETP.GE.AND P0, PT, R13, RZ, PT ;  /* 0x000000ff0d00720c */ /* 0x000fe20003f06270 */
[----:B------:R-:W-:Y:S01]  /*0360*/  IMAD.X R7, RZ, RZ, R13, P1 ;  /* 0x000000ffff077224 */ /* 0x000fe200008e060d */
[----:B------:R-:W-:-:S02]  /*0370*/  LEA R14, P1, R4, UR6, 0x2 ;  /* 0x00000006040e7c11 */ /* 0x000fc4000f8210ff */
[----:B------:R-:W-:Y:S02]  /*0380*/  LEA R6, P2, R5, UR6, 0x2 ;  /* 0x0000000605067c11 */ /* 0x000fe4000f8410ff */
[----:B------:R-:W-:Y:S02]  /*0390*/  SEL R13, R7, R13, !P0 ;  /* 0x0000000d070d7207 */ /* 0x000fe40004000000 */
[----:B------:R-:W-:Y:S02]  /*03a0*/  LEA.HI.X R15, R4, UR7, R15, 0x2, P1 ;  /* 0x00000007040f7c11 */ /* 0x000fe400088f140f */
[----:B------:R-:W-:Y:S02]  /*03b0*/  LEA.HI.X R7, R5, UR7, R16, 0x2, P2 ;  /* 0x0000000705077c11 */ /* 0x000fe400090f1410 */
[----:B------:R-:W1:Y:S01]  /*03c0*/  LDC.64 R4, c[0x0][0x230] ;  /* 0x00008c00ff047b82 */ /* 0x000e620000000a00 */
[----:B------:R-:W-:Y:S02]  /*03d0*/  SEL R17, R17, R12, !P0 ;  /* 0x0000000c11117207 */ /* 0x000fe40004000000 */
[----:B------:R-:W-:Y:S01]  /*03e0*/  SHF.R.S32.HI R12, RZ, 0x8, R3 ;  /* 0x00000008ff0c7819 */ /* 0x000fe20000011403 */
[----:B------:R-:W-:-:S02]  /*03f0*/  IMAD R3, R13, 0x18, RZ ;  /* 0x000000180d037824 */ /* 0x000fc400078e02ff */
[----:B------:R-:W-:-:S04]  /*0400*/  IMAD.WIDE.U32 R10, R17, 0x18, R10 ;  /* 0x00000018110a7825 */ /* 0x000fc800078e000a */
[----:B------:R-:W-:-:S04]  /*0410*/  IMAD.WIDE.U32 R18, R17, 0x18, R8 ;  /* 0x0000001811127825 */ /* 0x000fc800078e0008 */
[----:B------:R-:W-:-:S04]  /*0420*/  IMAD.WIDE.U32 R14, R17, 0x18, R14 ;  /* 0x00000018110e7825 */ /* 0x000fc800078e000e */
[----:B------:R-:W-:-:S04]  /*0430*/  IMAD.WIDE.U32 R6, R17, 0x18, R6 ;  /* 0x0000001811067825 */ /* 0x000fc800078e0006 */
[----:B------:R-:W-:Y:S02]  /*0440*/  IMAD R17, R12, 0x24, RZ ;  /* 0x000000240c117824 */ /* 0x000fe400078e02ff */
[----:B------:R-:W-:Y:S02]  /*0450*/  IMAD.IADD R9, R11, 0x1, R3 ;  /* 0x000000010b097824 */ /* 0x000fe400078e0203 */
[C---:B------:R-:W-:Y:S02]  /*0460*/  IMAD.IADD R19, R3.reuse, 0x1, R19 ;  /* 0x0000000103137824 */ /* 0x040fe400078e0213 */
[C---:B------:R-:W-:Y:S02]  /*0470*/  IMAD.IADD R15, R3.reuse, 0x1, R15 ;  /* 0x00000001030f7824 */ /* 0x040fe400078e020f */
[----:B------:R-:W-:Y:S02]  /*0480*/  IMAD.MOV.U32 R8, RZ, RZ, R10 ;  /* 0x000000ffff087224 */ /* 0x000fe400078e000a */
[----:B------:R-:W-:-:S02]  /*0490*/  IMAD.IADD R13, R3, 0x1, R7 ;  /* 0x00000001030d7824 */ /* 0x000fc400078e0207 */
[----:B------:R-:W-:Y:S02]  /*04a0*/  IMAD.MOV.U32 R12, RZ, RZ, R6 ;  /* 0x000000ffff0c7224 */ /* 0x000fe400078e0006 */
[----:B------:R-:W-:-:S04]  /*04b0*/  IMAD.WIDE R8, R17, 0x4, R8 ;  /* 0x0000000411087825 */ /* 0x000fc800078e0208 */
[C---:B------:R-:W-:Y:S02]  /*04c0*/  IMAD.WIDE R10, R17.reuse, 0x4, R18 ;  /* 0x00000004110a7825 */ /* 0x040fe400078e0212 */
[----:B------:R-:W2:Y:S02]  /*04d0*/  LDG.E.EL R9, desc[UR4][R8.64] ;  /* 0x0000000408097981 */ /* 0x000ea4000c2e1900 */
[C---:B------:R-:W-:Y:S02]  /*04e0*/  IMAD.WIDE R6, R17.reuse, 0x4, R14 ;  /* 0x0000000411067825 */ /* 0x040fe400078e020e */
[----:B------:R-:W3:Y:S02]  /*04f0*/  LDG.E.EL R10, desc[UR4][R10.64] ;  /* 0x000000040a0a7981 */ /* 0x000ee4000c2e1900 */
[----:B------:R-:W-:Y:S02]  /*0500*/  IMAD.WIDE R12, R17, 0x4, R12 ;  /* 0x00000004110c7825 */ /* 0x000fe400078e020c */
[----:B------:R-:W2:Y:S02]  /*0510*/  LDG.E.EL R6, desc[UR4][R6.64] ;  /* 0x0000000406067981 */ /* 0x000ea4000c2e1900 */
[----:B-1----:R-:W-:-:S02]  /*0520*/  IMAD.WIDE R4, R2, 0x4, R4 ;  /* 0x0000000402047825 */ /* 0x002fc400078e0204 */
[----:B------:R-:W3:Y:S01]  /*0530*/  LDG.E.EL R13, desc[UR4][R12.64] ;  /* 0x000000040c0d7981 */ /* 0x000ee2000c2e1900 */
[----:B------:R-:W1:Y:S03]  /*0540*/  LDC.64 R2, c[0x0][0x238] ;  /* 0x00008e00ff027b82 */ /* 0x000e660000000a00 */
[----:B------:R-:W4:Y:S01]  /*0550*/  LDG.E.EL.64 R4, desc[UR4][R4.64] ;  /* 0x0000000404047981 */ /* 0x000f22000c2e1b00 */
[----:B-1----:R-:W-:-:S04]  /*0560*/  IMAD.WIDE R2, R0, 0x4, R2 ;  /* 0x0000000400027825 */ /* 0x002fc800078e0202 */
[----:B--2---:R-:W-:Y:S01]  /*0570*/  FADD R14, -R9, R6 ;  /* 0x00000006090e7221 */ /* 0x004fe20000000100 */
[----:B---3--:R-:W-:-:S03]  /*0580*/  FADD R15, -R10, R13 ;  /* 0x0000000d0a0f7221 */ /* 0x008fc60000000100 */
[----:B----4-:R-:W-:Y:S01]  /*0590*/  FFMA R14, R4, R14, R9 ;  /* 0x0000000e040e7223 */ /* 0x010fe20000000009 */
[----:B------:R-:W-:-:S05]  /*05a0*/  FFMA R15, R5, R15, R10 ;  /* 0x0000000f050f7223 */ /* 0x000fca000000000a */
[----:B------:R-:W-:Y:S01]  /*05b0*/  STG.E.64 desc[UR4][R2.64], R14 ;  /* 0x0000000e02007986 */ /* 0x000fe2000c101b04 */
[----:B------:R-:W-:Y:S05]  /*05c0*/  EXIT ;  /* 0x000000000000794d */ /* 0x000fea0003800000 */
.L_x_0:
[----:B------:R-:W-:-:S00]  /*05d0*/  BRA `(.L_x_0) ;  /* 0xfffffffc00fc7947 */ /* 0x000fc0000383ffff */
[----:B------:R-:W-:-:S00]  /*05e0*/  NOP ;  /* 0x0000000000007918 */ /* 0x000fc00000000000 */
        /* <DEDUP_REMOVED lines=9> */
.L_x_1:


//--------------------- .nv.constant0.triton_poi_fused__unsafe_index_add_mul_sub_20 --------------------------
	.section	.nv.constant0.triton_poi_fused__unsafe_index_add_mul_sub_20,"a",@progbits
	.sectionflags	@""
	.align	4
.nv.constant0.triton_poi_fused__unsafe_index_add_mul_sub_20:
	.zero		580
